//
// Generated by NVIDIA NVVM Compiler
//
// Compiler Build ID: CL-36424714
// Cuda compilation tools, release 13.0, V13.0.88
// Based on NVVM 20.0.0
//

.version 9.0
.target sm_100
.address_size 64

	// .globl	_Z9matrixMulv

.visible .entry _Z9matrixMulv()
{


	bar.sync 	0;
	ret;

}


// ===== COMPILED SASS (sm_100) =====

	.target	sm_100

	.elftype	@"ET_EXEC"


//--------------------- .note.nv.tkinfo           --------------------------
	.section	.note.nv.tkinfo,"",@"SHT_NOTE"
	.sectionflags	@"SHF_NOTE_NV_TKINFO"
	.tkinfo
        /*0018*/ 	.word	0x00000002
        /*0030*/ 	.string	""
        /*0030*/ 	.string	"ptxas"
        /*0030*/ 	.string	"Cuda compilation tools, release 13.0, V13.0.88"
        /*0030*/ 	.string	"Build cuda_13.0.r13.0/compiler.36424714_0"
        /*0030*/ 	.string	"-arch sm_100 -m 64 "



//--------------------- .note.nv.cuinfo           --------------------------
	.section	.note.nv.cuinfo,"",@"SHT_NOTE"
	.sectionflags	@"SHF_NOTE_NV_CUINFO"
        /*0018*/ 	.short	0x0002
        /*001a*/ 	.short	0x0064
        /*001c*/ 	.short	0x0082
	.zero		2


//--------------------- .nv.info                  --------------------------
	.section	.nv.info,"",@"SHT_CUDA_INFO"
	.align	4


	//----- nvinfo : EIATTR_REGCOUNT
	.align		4
        /*0000*/ 	.byte	0x04, 0x2f
        /*0002*/ 	.short	(.L_1 - .L_0)
	.align		4
.L_0:
        /*0004*/ 	.word	index@(_Z9matrixMulv)
        /*0008*/ 	.word	0x00000004


	//----- nvinfo : EIATTR_FRAME_SIZE
	.align		4
.L_1:
        /*000c*/ 	.byte	0x04, 0x11
        /*000e*/ 	.short	(.L_3 - .L_2)
	.align		4
.L_2:
        /*0010*/ 	.word	index@(_Z9matrixMulv)
        /*0014*/ 	.word	0x00000000


	//----- nvinfo : EIATTR_MIN_STACK_SIZE
	.align		4
.L_3:
        /*0018*/ 	.byte	0x04, 0x12
        /*001a*/ 	.short	(.L_5 - .L_4)
	.align		4
.L_4:
        /*001c*/ 	.word	index@(_Z9matrixMulv)
        /*0020*/ 	.word	0x00000000
.L_5:


//--------------------- .nv.compat                --------------------------
	.section	.nv.compat,"",@"SHT_CUDA_COMPAT_INFO"
	.align	4
        /*0000*/ 	.byte	0x02, 0x09, 0x00, 0x00, 0x02, 0x02, 0x01, 0x00, 0x02, 0x05, 0x05, 0x00, 0x03, 0x07, 0x01, 0x01
        /*0010*/ 	.byte	0x02, 0x03, 0x00, 0x00, 0x02, 0x06, 0x01, 0x00, 0x04, 0x0b, 0x08, 0x00, 0x09, 0x00, 0x00, 0x00
        /*0020*/ 	.byte	0x00, 0x00, 0x00, 0x00


//--------------------- .nv.info._Z9matrixMulv    --------------------------
	.section	.nv.info._Z9matrixMulv,"",@"SHT_CUDA_INFO"
	.sectionflags	@""
	.align	4


	//----- nvinfo : EIATTR_CUDA_API_VERSION
	.align		4
        /*0000*/ 	.byte	0x04, 0x37
        /*0002*/ 	.short	(.L_7 - .L_6)
.L_6:
        /*0004*/ 	.word	0x00000082


	//----- nvinfo : EIATTR_SPARSE_MMA_MASK
	.align		4
.L_7:
        /*0008*/ 	.byte	0x03, 0x50
        /*000a*/ 	.short	0x0000


	//----- nvinfo : EIATTR_MAXREG_COUNT
	.align		4
        /*000c*/ 	.byte	0x03, 0x1b
        /*000e*/ 	.short	0x00ff


	//----- nvinfo : EIATTR_NUM_BARRIERS
	.align		4
        /*0010*/ 	.byte	0x02, 0x4c
        /*0012*/ 	.byte	0x01
	.zero		1


	//----- nvinfo : EIATTR_MERCURY_ISA_VERSION
	.align		4
        /*0014*/ 	.byte	0x03, 0x5f
        /*0016*/ 	.short	0x0101


	//----- nvinfo : EIATTR_VRC_CTA_INIT_COUNT
	.align		4
        /*0018*/ 	.byte	0x02, 0x4a
	.zero		1
	.zero		1


	//----- nvinfo : EIATTR_EXIT_INSTR_OFFSETS
	.align		4
        /*001c*/ 	.byte	0x04, 0x1c
        /*001e*/ 	.short	(.L_9 - .L_8)


	//   ....[0]....
.L_8:
        /*0020*/ 	.word	0x00000020


	//----- nvinfo : EIATTR_SW_WAR
	.align		4
.L_9:
        /*0024*/ 	.byte	0x04, 0x36
        /*0026*/ 	.short	(.L_11 - .L_10)
.L_10:
        /*0028*/ 	.word	0x00000008
.L_11:


//--------------------- .nv.callgraph             --------------------------
	.section	.nv.callgraph,"",@"SHT_CUDA_CALLGRAPH"
	.align	4
	.sectionentsize	8
	.align		4
        /*0000*/ 	.word	0x00000000
	.align		4
        /*0004*/ 	.word	0xffffffff
	.align		4
        /*0008*/ 	.word	0x00000000
	.align		4
        /*000c*/ 	.word	0xfffffffe
	.align		4
        /*0010*/ 	.word	0x00000000
	.align		4
        /*0014*/ 	.word	0xfffffffd
	.align		4
        /*0018*/ 	.word	0x00000000
	.align		4
        /*001c*/ 	.word	0xfffffffc


//--------------------- .text._Z9matrixMulv       --------------------------
	.section	.text._Z9matrixMulv,"ax",@progbits
	.align	128
        .global         _Z9matrixMulv
        .type           _Z9matrixMulv,@function
        .size           _Z9matrixMulv,(.L_x_1 - _Z9matrixMulv)
        .other          _Z9matrixMulv,@"STO_CUDA_ENTRY STV_DEFAULT"
_Z9matrixMulv:
.text._Z9matrixMulv:
[----:B------:R-:W-:Y:S08]  /*0000*/  LDC R1, c[0x0][0x37c] ;  /* 0x0000df00ff017b82 */ /* 0x000ff00000000800 */
[----:B------:R-:W-:Y:S06]  /*0010*/  BAR.SYNC.DEFER_BLOCKING 0x0 ;  /* 0x0000000000007b1d */ /* 0x000fec0000010000 */
[----:B------:R-:W-:Y:S05]  /*0020*/  EXIT ;  /* 0x000000000000794d */ /* 0x000fea0003800000 */
.L_x_0:
[----:B------:R-:W-:-:S00]  /*0030*/  BRA `(.L_x_0) ;  /* 0xfffffffc00fc7947 */ /* 0x000fc0000383ffff */
[----:B------:R-:W-:-:S00]  /*0040*/  NOP ;  /* 0x0000000000007918 */ /* 0x000fc00000000000 */
        /* <DEDUP_REMOVED lines=11> */
.L_x_1:


//--------------------- .nv.shared.reserved.0     --------------------------
	.section	.nv.shared.reserved.0,"aw",@nobits
	.weak		__nv_reservedSMEM_offset_0_alias
	.size		__nv_reservedSMEM_offset_0_alias, 0, 64
	.other		__nv_reservedSMEM_offset_0_alias,@"STO_CUDA_RESERVED_SHARED STV_DEFAULT"
__nv_reservedSMEM_offset_0_alias:
	.zero		0
	.zero		64


//--------------------- .nv.constant0._Z9matrixMulv --------------------------
	.section	.nv.constant0._Z9matrixMulv,"a",@progbits
	.sectionflags	@""
	.align	4
.nv.constant0._Z9matrixMulv:
	.zero		896


//--------------------- SYMBOLS --------------------------

	.type		.nv.reservedSmem.offset0,@object
	.size		.nv.reservedSmem.offset0,0x4
